	.version 2.1
	.target sm_20
	// compiled with /usr/local/cuda3.1/cuda/open64/lib//be
	// nvopencc 3.1 built on 2010-06-07

	.visible .func (.param .s32 __cudaretf_funcDouble) funcDouble (.param .s32 __cudaparmf1_funcDouble)

	.visible .func (.param .s32 __cudaretf_funcTriple) funcTriple (.param .s32 __cudaparmf1_funcTriple)

	.visible .func (.param .s32 __cudaretf_funcQuadruple) funcQuadruple (.param .s32 __cudaparmf1_funcQuadruple)

	.visible .func (.param .s32 __cudaretf_funcPentuple) funcPentuple (.param .s32 __cudaparmf1_funcPentuple)

	//-----------------------------------------------------------
	// Compiling /tmp/tmpxft_000024b1_00000000-7_indirectCallDriver.cpp3.i (/tmp/ccBI#.f5hiPG)
	//-----------------------------------------------------------

	//-----------------------------------------------------------
	// Options:
	//-----------------------------------------------------------
	//  Target:ptx, ISA:sm_20, Endian:little, Pointer Size:64
	//  -O3	(Optimization level)
	//  -g0	(Debug level)
	//  -m2	(Report advisories)
	//-----------------------------------------------------------

	.file	1	"<command-line>"
	.file	2	"/tmp/tmpxft_000024b1_00000000-6_indirectCallDriver.cudafe2.gpu"
	.file	3	"/usr/lib/gcc/x86_64-linux-gnu/4.4.3/include/stddef.h"
	.file	4	"/usr/local/cuda3.1/cuda/bin/../include/crt/device_runtime.h"
	.file	5	"/usr/local/cuda3.1/cuda/bin/../include/host_defines.h"
	.file	6	"/usr/local/cuda3.1/cuda/bin/../include/builtin_types.h"
	.file	7	"/usr/local/cuda3.1/cuda/bin/../include/device_types.h"
	.file	8	"/usr/local/cuda3.1/cuda/bin/../include/driver_types.h"
	.file	9	"/usr/local/cuda3.1/cuda/bin/../include/surface_types.h"
	.file	10	"/usr/local/cuda3.1/cuda/bin/../include/texture_types.h"
	.file	11	"/usr/local/cuda3.1/cuda/bin/../include/vector_types.h"
	.file	12	"/usr/local/cuda3.1/cuda/bin/../include/device_launch_parameters.h"
	.file	13	"/usr/local/cuda3.1/cuda/bin/../include/crt/storage_class.h"
	.file	14	"/usr/include/bits/types.h"
	.file	15	"/usr/include/time.h"
	.file	16	"indirectCallDriver.cu"
	.file	17	"/usr/local/cuda3.1/cuda/bin/../include/common_functions.h"
	.file	18	"/usr/local/cuda3.1/cuda/bin/../include/math_functions.h"
	.file	19	"/usr/local/cuda3.1/cuda/bin/../include/math_constants.h"
	.file	20	"/usr/local/cuda3.1/cuda/bin/../include/device_functions.h"
	.file	21	"/usr/local/cuda3.1/cuda/bin/../include/sm_11_atomic_functions.h"
	.file	22	"/usr/local/cuda3.1/cuda/bin/../include/sm_12_atomic_functions.h"
	.file	23	"/usr/local/cuda3.1/cuda/bin/../include/sm_13_double_functions.h"
	.file	24	"/usr/local/cuda3.1/cuda/bin/../include/sm_20_atomic_functions.h"
	.file	25	"/usr/local/cuda3.1/cuda/bin/../include/sm_20_intrinsics.h"
	.file	26	"/usr/local/cuda3.1/cuda/bin/../include/surface_functions.h"
	.file	27	"/usr/local/cuda3.1/cuda/bin/../include/texture_fetch_functions.h"
	.file	28	"/usr/local/cuda3.1/cuda/bin/../include/math_functions_dbl_ptx3.h"


	.visible .func (.param .s32 __cudaretf_funcDouble) funcDouble (.param .s32 __cudaparmf1_funcDouble)
	{
	.reg .u32 %r<5>;
	.loc	16	9	0
$LDWbegin_funcDouble:
	ld.param.u32 	%r1, [__cudaparmf1_funcDouble];
	mov.s32 	%r2, %r1;
	.loc	16	10	0
	mul.lo.s32 	%r3, %r2, 2;
	st.param.s32 	[__cudaretf_funcDouble], %r3;
	ret;
$LDWend_funcDouble:
	} // funcDouble

	.visible .func (.param .s32 __cudaretf_funcTriple) funcTriple (.param .s32 __cudaparmf1_funcTriple)
	{
	.reg .u32 %r<5>;
	.loc	16	13	0
$LDWbegin_funcTriple:
	ld.param.u32 	%r1, [__cudaparmf1_funcTriple];
	mov.s32 	%r2, %r1;
	.loc	16	14	0
	mul.lo.s32 	%r3, %r2, 3;
	st.param.s32 	[__cudaretf_funcTriple], %r3;
	ret;
$LDWend_funcTriple:
	} // funcTriple

	.visible .func (.param .s32 __cudaretf_funcQuadruple) funcQuadruple (.param .s32 __cudaparmf1_funcQuadruple)
	{
	.reg .u32 %r<5>;
	.loc	16	17	0
$LDWbegin_funcQuadruple:
	ld.param.u32 	%r1, [__cudaparmf1_funcQuadruple];
	mov.s32 	%r2, %r1;
	.loc	16	18	0
	mul.lo.s32 	%r3, %r2, 4;
	st.param.s32 	[__cudaretf_funcQuadruple], %r3;
	ret;
$LDWend_funcQuadruple:
	} // funcQuadruple

	.visible .func (.param .s32 __cudaretf_funcPentuple) funcPentuple (.param .s32 __cudaparmf1_funcPentuple)
	{
	.reg .u32 %r<5>;
	.loc	16	20	0
$LDWbegin_funcPentuple:
	ld.param.u32 	%r1, [__cudaparmf1_funcPentuple];
	mov.s32 	%r2, %r1;
	.loc	16	21	0
	mul.lo.s32 	%r3, %r2, 5;
	st.param.s32 	[__cudaretf_funcPentuple], %r3;
	ret;
$LDWend_funcPentuple:
	} // funcPentuple

	.entry kernelEntry (
		.param .u64 __cudaparm_kernelEntry_A,
		.param .s32 __cudaparm_kernelEntry_b)
	{
	.reg .u32 %r<17>;
	.reg .u64 %rd<10>;
	.reg .pred %p<6>;
	.param .s32 __cudaparma1_fproto_i_i;
	.param .s32 __cudareta_fproto_i_i;
	// __cuda_local_var_24004_8_filter = 16
	.loc	16	24	0
$LDWbegin_kernelEntry:
	mov.u32 	%r1, %ctaid.x;
	mov.u32 	%r2, %ntid.x;
	mul.lo.u32 	%r3, %r1, %r2;
	mov.u32 	%r4, %tid.x;
	add.u32 	%r5, %r4, %r3;
	ld.param.s32 	%r6, [__cudaparm_kernelEntry_b];
	add.s32 	%r7, %r6, %r5;
	and.b32 	%r8, %r7, 3;
	mov.u32 	%r9, 0;
	setp.ne.s32 	%p1, %r8, %r9;
	@%p1 bra 	$Lt_4_3586;
	.loc	16	40	0
	mov.u64 	%rd1, funcDouble;
	bra.uni 	$Lt_4_3330;
$Lt_4_3586:
	mov.u32 	%r10, 1;
	setp.ne.s32 	%p2, %r8, %r10;
	@%p2 bra 	$Lt_4_4098;
	.loc	16	43	0
	mov.u64 	%rd1, funcTriple;
	bra.uni 	$Lt_4_3842;
$Lt_4_4098:
	mov.u32 	%r11, 2;
	setp.ne.s32 	%p3, %r8, %r11;
	@%p3 bra 	$Lt_4_4610;
	.loc	16	46	0
	mov.u64 	%rd1, funcQuadruple;
	bra.uni 	$Lt_4_4354;
$Lt_4_4610:
	.loc	16	48	0
	mov.u64 	%rd2, funcPentuple;
	mov.s64 	%rd3, %rd4;
	mov.s32 	%r12, 3;
	setp.eq.s32 	%p4, %r8, %r12;
	selp.u64 	%rd1, %rd2, %rd3, %p4;
$Lt_4_4354:
$Lt_4_3842:
$Lt_4_3330:
	.loc	16	52	0
	mov.s32 	%r13, %r5;
	st.param.u32 	[__cudaparma1_fproto_i_i], %r13;
fproto_i_i: .callprototype (.param .s32 _) _ (.param .s32 _);
	call (__cudareta_fproto_i_i), %rd1, (__cudaparma1_fproto_i_i), fproto_i_i;
	ld.param.s32 	%r14, [__cudareta_fproto_i_i];
	mov.s32 	%r15, %r14;
	ld.param.u64 	%rd5, [__cudaparm_kernelEntry_A];
	cvt.s64.s32 	%rd6, %r5;
	mul.wide.s32 	%rd7, %r5, 4;
	add.u64 	%rd8, %rd5, %rd7;
	st.s32 	[%rd8+0], %r15;
	.loc	16	53	0
	exit;
$LDWend_kernelEntry:
	} // kernelEntry



// ===== COMPILED SASS (sm_100) =====

	.target	sm_100

	.elftype	@"ET_EXEC"


//--------------------- .note.nv.tkinfo           --------------------------
	.section	.note.nv.tkinfo,"",@"SHT_NOTE"
	.sectionflags	@"SHF_NOTE_NV_TKINFO"
	.tkinfo
        /*0018*/ 	.word	0x00000002
        /*0030*/ 	.string	""
        /*0030*/ 	.string	"ptxas"
        /*0030*/ 	.string	"Cuda compilation tools, release 13.0, V13.0.88"
        /*0030*/ 	.string	"Build cuda_13.0.r13.0/compiler.36424714_0"
        /*0030*/ 	.string	"-arch sm_100 "



//--------------------- .note.nv.cuinfo           --------------------------
	.section	.note.nv.cuinfo,"",@"SHT_NOTE"
	.sectionflags	@"SHF_NOTE_NV_CUINFO"
        /*0018*/ 	.short	0x0002
        /*001a*/ 	.short	0x0014
        /*001c*/ 	.short	0x0082
	.zero		2


//--------------------- .nv.info                  --------------------------
	.section	.nv.info,"",@"SHT_CUDA_INFO"
	.align	4


	//----- nvinfo : EIATTR_REGCOUNT
	.align		4
        /*0000*/ 	.byte	0x04, 0x2f
        /*0002*/ 	.short	(.L_1 - .L_0)
	.align		4
.L_0:
        /*0004*/ 	.word	index@(kernelEntry)
        /*0008*/ 	.word	0x00000018


	//----- nvinfo : EIATTR_FRAME_SIZE
	.align		4
.L_1:
        /*000c*/ 	.byte	0x04, 0x11
        /*000e*/ 	.short	(.L_3 - .L_2)
	.align		4
.L_2:
        /*0010*/ 	.word	index@($kernelEntry$funcTriple)
        /*0014*/ 	.word	0x00000000


	//----- nvinfo : EIATTR_FRAME_SIZE
	.align		4
.L_3:
        /*0018*/ 	.byte	0x04, 0x11
        /*001a*/ 	.short	(.L_5 - .L_4)
	.align		4
.L_4:
        /*001c*/ 	.word	index@($kernelEntry$funcQuadruple)
        /*0020*/ 	.word	0x00000000


	//----- nvinfo : EIATTR_FRAME_SIZE
	.align		4
.L_5:
        /*0024*/ 	.byte	0x04, 0x11
        /*0026*/ 	.short	(.L_7 - .L_6)
	.align		4
.L_6:
        /*0028*/ 	.word	index@($kernelEntry$funcPentuple)
        /*002c*/ 	.word	0x00000000


	//----- nvinfo : EIATTR_FRAME_SIZE
	.align		4
.L_7:
        /*0030*/ 	.byte	0x04, 0x11
        /*0032*/ 	.short	(.L_9 - .L_8)
	.align		4
.L_8:
        /*0034*/ 	.word	index@($kernelEntry$funcDouble)
        /*0038*/ 	.word	0x00000000


	//----- nvinfo : EIATTR_FRAME_SIZE
	.align		4
.L_9:
        /*003c*/ 	.byte	0x04, 0x11
        /*003e*/ 	.short	(.L_11 - .L_10)
	.align		4
.L_10:
        /*0040*/ 	.word	index@(kernelEntry)
        /*0044*/ 	.word	0x00000000


	//----- nvinfo : EIATTR_MIN_STACK_SIZE
	.align		4
.L_11:
        /*0048*/ 	.byte	0x04, 0x12
        /*004a*/ 	.short	(.L_13 - .L_12)
	.align		4
.L_12:
        /*004c*/ 	.word	index@(kernelEntry)
        /*0050*/ 	.word	0x00000000
.L_13:


//--------------------- .nv.compat                --------------------------
	.section	.nv.compat,"",@"SHT_CUDA_COMPAT_INFO"
	.align	4
        /*0000*/ 	.byte	0x02, 0x09, 0x00, 0x00, 0x02, 0x02, 0x01, 0x00, 0x02, 0x05, 0x05, 0x00, 0x03, 0x07, 0x01, 0x01
        /*0010*/ 	.byte	0x02, 0x03, 0x00, 0x00, 0x02, 0x06, 0x01, 0x00, 0x04, 0x0b, 0x08, 0x00, 0x09, 0x00, 0x00, 0x00
        /*0020*/ 	.byte	0x00, 0x00, 0x00, 0x00


//--------------------- .nv.info.kernelEntry      --------------------------
	.section	.nv.info.kernelEntry,"",@"SHT_CUDA_INFO"
	.sectionflags	@""
	.align	4


	//----- nvinfo : EIATTR_CUDA_API_VERSION
	.align		4
        /*0000*/ 	.byte	0x04, 0x37
        /*0002*/ 	.short	(.L_15 - .L_14)
.L_14:
        /*0004*/ 	.word	0x00000082


	//----- nvinfo : EIATTR_KPARAM_INFO
	.align		4
.L_15:
        /*0008*/ 	.byte	0x04, 0x17
        /*000a*/ 	.short	(.L_17 - .L_16)
.L_16:
        /*000c*/ 	.word	0x00000000
        /*0010*/ 	.short	0x0001
        /*0012*/ 	.short	0x0008
        /*0014*/ 	.byte	0x00, 0xf0, 0x11, 0x00


	//----- nvinfo : EIATTR_KPARAM_INFO
	.align		4
.L_17:
        /*0018*/ 	.byte	0x04, 0x17
        /*001a*/ 	.short	(.L_19 - .L_18)
.L_18:
        /*001c*/ 	.word	0x00000000
        /*0020*/ 	.short	0x0000
        /*0022*/ 	.short	0x0000
        /*0024*/ 	.byte	0x00, 0xf0, 0x21, 0x00


	//----- nvinfo : EIATTR_SPARSE_MMA_MASK
	.align		4
.L_19:
        /*0028*/ 	.byte	0x03, 0x50
        /*002a*/ 	.short	0x0000


	//----- nvinfo : EIATTR_MAXREG_COUNT
	.align		4
        /*002c*/ 	.byte	0x03, 0x1b
        /*002e*/ 	.short	0x00ff


	//----- nvinfo : EIATTR_MERCURY_ISA_VERSION
	.align		4
        /*0030*/ 	.byte	0x03, 0x5f
        /*0032*/ 	.short	0x0101


	//----- nvinfo : EIATTR_VRC_CTA_INIT_COUNT
	.align		4
        /*0034*/ 	.byte	0x02, 0x4a
	.zero		1
	.zero		1


	//----- nvinfo : EIATTR_EXIT_INSTR_OFFSETS
	.align		4
        /*0038*/ 	.byte	0x04, 0x1c
        /*003a*/ 	.short	(.L_21 - .L_20)


	//   ....[0]....
.L_20:
        /*003c*/ 	.word	0x00000240


	//----- nvinfo : EIATTR_CRS_STACK_SIZE
	.align		4
.L_21:
        /*0040*/ 	.byte	0x04, 0x1e
        /*0042*/ 	.short	(.L_23 - .L_22)
.L_22:
        /*0044*/ 	.word	0x00000000


	//----- nvinfo : EIATTR_CBANK_PARAM_SIZE
	.align		4
.L_23:
        /*0048*/ 	.byte	0x03, 0x19
        /*004a*/ 	.short	0x000c


	//----- nvinfo : EIATTR_PARAM_CBANK
	.align		4
        /*004c*/ 	.byte	0x04, 0x0a
        /*004e*/ 	.short	(.L_25 - .L_24)
	.align		4
.L_24:
        /*0050*/ 	.word	index@(.nv.constant0.kernelEntry)
        /*0054*/ 	.short	0x0380
        /*0056*/ 	.short	0x000c


	//----- nvinfo : EIATTR_SW_WAR
	.align		4
.L_25:
        /*0058*/ 	.byte	0x04, 0x36
        /*005a*/ 	.short	(.L_27 - .L_26)
.L_26:
        /*005c*/ 	.word	0x00000008
.L_27:


//--------------------- .nv.callgraph             --------------------------
	.section	.nv.callgraph,"",@"SHT_CUDA_CALLGRAPH"
	.align	4
	.sectionentsize	8
	.align		4
        /*0000*/ 	.word	0x00000000
	.align		4
        /*0004*/ 	.word	0xffffffff
	.align		4
        /*0008*/ 	.word	0x00000000
	.align		4
        /*000c*/ 	.word	0xfffffffe
	.align		4
        /*0010*/ 	.word	0x00000000
	.align		4
        /*0014*/ 	.word	0xfffffffd
	.align		4
        /*0018*/ 	.word	0x00000000
	.align		4
        /*001c*/ 	.word	0xfffffffc


//--------------------- .text.kernelEntry         --------------------------
	.section	.text.kernelEntry,"ax",@progbits
	.align	128
.text.kernelEntry:
        .type           kernelEntry,@function
        .size           kernelEntry,(.L_x_4 - kernelEntry)
        .other          kernelEntry,@"STO_CUDA_ENTRY STV_DEFAULT"
kernelEntry:
[----:B------:R-:W-:Y:S01]  /*0000*/  LDC R1, c[0x0][0x37c] ;  /* 0x0000df00ff017b82 */ /* 0x000fe20000000800 */
[----:B------:R-:W0:Y:S07]  /*0010*/  S2R R3, SR_TID.X ;  /* 0x0000000000037919 */ /* 0x000e2e0000002100 */
[----:B------:R-:W0:Y:S01]  /*0020*/  S2UR UR4, SR_CTAID.X ;  /* 0x00000000000479c3 */ /* 0x000e220000002500 */
[----:B------:R-:W1:Y:S01]  /*0030*/  LDCU UR5, c[0x0][0x388] ;  /* 0x00007100ff0577ac */ /* 0x000e620008000800 */
[----:B------:R-:W-:Y:S01]  /*0040*/  BSSY.RECONVERGENT B0, `(.L_x_0) ;  /* 0x0000016000007945 */ /* 0x000fe20003800200 */
[----:B------:R-:W2:Y:S05]  /*0050*/  LDCU.64 UR36, c[0x0][0x358] ;  /* 0x00006b00ff2477ac */ /* 0x000eaa0008000a00 */
[----:B------:R-:W0:Y:S02]  /*0060*/  LDC R2, c[0x0][0x360] ;  /* 0x0000d800ff027b82 */ /* 0x000e240000000800 */
[----:B0-----:R-:W-:-:S04]  /*0070*/  IMAD R2, R2, UR4, R3 ;  /* 0x0000000402027c24 */ /* 0x001fc8000f8e0203 */
[----:B-1----:R-:W-:-:S05]  /*0080*/  VIADD R0, R2, UR5 ;  /* 0x0000000502007c36 */ /* 0x002fca0008000000 */
[----:B------:R-:W-:-:S13]  /*0090*/  LOP3.LUT P0, R0, R0, 0x3, RZ, 0xc0, !PT ;  /* 0x0000000300007812 */ /* 0x000fda000780c0ff */
[----:B------:R-:W-:Y:S01]  /*00a0*/  @!P0 MOV R6, 0x250 ;  /* 0x0000025000068802 */ /* 0x000fe20000000f00 */
[----:B------:R-:W-:Y:S01]  /*00b0*/  @!P0 IMAD.MOV.U32 R7, RZ, RZ, RZ ;  /* 0x000000ffff078224 */ /* 0x000fe200078e00ff */
[----:B--2---:R-:W-:Y:S06]  /*00c0*/  @!P0 BRA `(.L_x_1) ;  /* 0x0000000000348947 */ /* 0x004fec0003800000 */
[----:B------:R-:W-:-:S13]  /*00d0*/  ISETP.NE.AND P0, PT, R0, 0x1, PT ;  /* 0x000000010000780c */ /* 0x000fda0003f05270 */
[----:B------:R-:W-:Y:S01]  /*00e0*/  @!P0 MOV R6, 0x2b0 ;  /* 0x000002b000068802 */ /* 0x000fe20000000f00 */
[----:B------:R-:W-:Y:S01]  /*00f0*/  @!P0 IMAD.MOV.U32 R7, RZ, RZ, RZ ;  /* 0x000000ffff078224 */ /* 0x000fe200078e00ff */
[----:B------:R-:W-:Y:S06]  /*0100*/  @!P0 BRA `(.L_x_1) ;  /* 0x0000000000248947 */ /* 0x000fec0003800000 */
[----:B------:R-:W-:-:S13]  /*0110*/  ISETP.NE.AND P0, PT, R0, 0x2, PT ;  /* 0x000000020000780c */ /* 0x000fda0003f05270 */
[----:B------:R-:W-:Y:S02]  /*0120*/  @P0 ISETP.NE.AND P1, PT, R0, 0x3, PT ;  /* 0x000000030000080c */ /* 0x000fe40003f25270 */
[----:B------:R-:W-:Y:S02]  /*0130*/  @P0 MOV R5, 0x270 ;  /* 0x0000027000050802 */ /* 0x000fe40000000f00 */
[----:B------:R-:W-:Y:S02]  /*0140*/  @P0 SEL R3, R3, RZ, P1 ;  /* 0x000000ff03030207 */ /* 0x000fe40000800000 */
[----:B------:R-:W-:Y:S02]  /*0150*/  @P0 SEL R0, R5, R0, !P1 ;  /* 0x0000000005000207 */ /* 0x000fe40004800000 */
[----:B------:R-:W-:Y:S02]  /*0160*/  @!P0 MOV R6, 0x290 ;  /* 0x0000029000068802 */ /* 0x000fe40000000f00 */
[----:B------:R-:W-:Y:S01]  /*0170*/  @!P0 MOV R7, RZ ;  /* 0x000000ff00078202 */ /* 0x000fe20000000f00 */
[----:B------:R-:W-:-:S02]  /*0180*/  @P0 IMAD.MOV.U32 R6, RZ, RZ, R0 ;  /* 0x000000ffff060224 */ /* 0x000fc400078e0000 */
[----:B------:R-:W-:-:S07]  /*0190*/  @P0 IMAD.MOV.U32 R7, RZ, RZ, R3 ;  /* 0x000000ffff070224 */ /* 0x000fce00078e0003 */
.L_x_1:
[----:B------:R-:W-:Y:S05]  /*01a0*/  BSYNC.RECONVERGENT B0 ;  /* 0x0000000000007941 */ /* 0x000fea0003800200 */
.L_x_0:
[----:B------:R-:W-:Y:S01]  /*01b0*/  BSSY.RECONVERGENT B6, `(.L_x_2) ;  /* 0x0000005000067945 */ /* 0x000fe20003800200 */
[----:B------:R-:W-:Y:S01]  /*01c0*/  MOV R4, R2 ;  /* 0x0000000200047202 */ /* 0x000fe20000000f00 */
[----:B------:R-:W-:Y:S01]  /*01d0*/  IMAD.MOV.U32 R21, RZ, RZ, 0x0 ;  /* 0x00000000ff157424 */ /* 0x000fe200078e00ff */
[----:B------:R-:W-:-:S07]  /*01e0*/  MOV R20, 0x200 ;  /* 0x0000020000147802 */ /* 0x000fce0000000f00 */
[----:B------:R-:W-:Y:S05]  /*01f0*/  CALL.REL.NOINC R6 `(kernelEntry) ;  /* 0xfffffffc06807344 */ /* 0x000fea0003c3ffff */
[----:B------:R-:W-:Y:S05]  /*0200*/  BSYNC.RECONVERGENT B6 ;  /* 0x0000000000067941 */ /* 0x000fea0003800200 */
.L_x_2:
[----:B------:R-:W0:Y:S02]  /*0210*/  LDC.64 R6, c[0x0][0x380] ;  /* 0x0000e000ff067b82 */ /* 0x000e240000000a00 */
[----:B0-----:R-:W-:-:S05]  /*0220*/  IMAD.WIDE R2, R2, 0x4, R6 ;  /* 0x0000000402027825 */ /* 0x001fca00078e0206 */
[----:B------:R-:W-:Y:S01]  /*0230*/  ST.E desc[UR36][R2.64], R4 ;  /* 0x0000000402007985 */ /* 0x000fe2000c101924 */
[----:B------:R-:W-:Y:S05]  /*0240*/  EXIT ;  /* 0x000000000000794d */ /* 0x000fea0003800000 */
        .global         $kernelEntry$funcDouble
        .type           $kernelEntry$funcDouble,@function
        .size           $kernelEntry$funcDouble,($kernelEntry$funcPentuple - $kernelEntry$funcDouble)
$kernelEntry$funcDouble:
[----:B------:R-:W-:Y:S01]  /*0250*/  IMAD.SHL.U32 R4, R4, 0x2, RZ ;  /* 0x0000000204047824 */ /* 0x000fe200078e00ff */
[----:B------:R-:W-:Y:S06]  /*0260*/  RET.REL.NODEC R20 `(kernelEntry) ;  /* 0xfffffffc14647950 */ /* 0x000fec0003c3ffff */
        .global         $kernelEntry$funcPentuple
        .type           $kernelEntry$funcPentuple,@function
        .size           $kernelEntry$funcPentuple,($kernelEntry$funcQuadruple - $kernelEntry$funcPentuple)
$kernelEntry$funcPentuple:
[----:B------:R-:W-:Y:S01]  /*0270*/  IMAD R4, R4, 0x5, RZ ;  /* 0x0000000504047824 */ /* 0x000fe200078e02ff */
[----:B------:R-:W-:Y:S06]  /*0280*/  RET.REL.NODEC R20 `(kernelEntry) ;  /* 0xfffffffc145c7950 */ /* 0x000fec0003c3ffff */
        .global         $kernelEntry$funcQuadruple
        .type           $kernelEntry$funcQuadruple,@function
        .size           $kernelEntry$funcQuadruple,($kernelEntry$funcTriple - $kernelEntry$funcQuadruple)
$kernelEntry$funcQuadruple:
[----:B------:R-:W-:Y:S01]  /*0290*/  SHF.L.U32 R4, R4, 0x2, RZ ;  /* 0x0000000204047819 */ /* 0x000fe200000006ff */
[----:B------:R-:W-:Y:S06]  /*02a0*/  RET.REL.NODEC R20 `(kernelEntry) ;  /* 0xfffffffc14547950 */ /* 0x000fec0003c3ffff */
        .global         $kernelEntry$funcTriple
        .type           $kernelEntry$funcTriple,@function
        .size           $kernelEntry$funcTriple,(.L_x_4 - $kernelEntry$funcTriple)
$kernelEntry$funcTriple:
[----:B------:R-:W-:Y:S01]  /*02b0*/  IMAD R4, R4, 0x3, RZ ;  /* 0x0000000304047824 */ /* 0x000fe200078e02ff */
[----:B------:R-:W-:Y:S06]  /*02c0*/  RET.REL.NODEC R20 `(kernelEntry) ;  /* 0xfffffffc144c7950 */ /* 0x000fec0003c3ffff */
.L_x_3:
[----:B------:R-:W-:-:S00]  /*02d0*/  BRA `(.L_x_3) ;  /* 0xfffffffc00fc7947 */ /* 0x000fc0000383ffff */
[----:B------:R-:W-:-:S00]  /*02e0*/  NOP ;  /* 0x0000000000007918 */ /* 0x000fc00000000000 */
        /* <DEDUP_REMOVED lines=9> */
.L_x_4:


//--------------------- .nv.shared.reserved.0     --------------------------
	.section	.nv.shared.reserved.0,"aw",@nobits
	.weak		__nv_reservedSMEM_offset_0_alias
	.size		__nv_reservedSMEM_offset_0_alias, 0, 64
	.other		__nv_reservedSMEM_offset_0_alias,@"STO_CUDA_RESERVED_SHARED STV_DEFAULT"
__nv_reservedSMEM_offset_0_alias:
	.zero		0
	.zero		64


//--------------------- .nv.constant0.kernelEntry --------------------------
	.section	.nv.constant0.kernelEntry,"a",@progbits
	.sectionflags	@""
	.align	4
.nv.constant0.kernelEntry:
	.zero		908


//--------------------- SYMBOLS --------------------------

	.type		.nv.reservedSmem.offset0,@object
	.size		.nv.reservedSmem.offset0,0x4
